//
// Generated by NVIDIA NVVM Compiler
//
// Compiler Build ID: CL-36424714
// Cuda compilation tools, release 13.0, V13.0.88
// Based on NVVM 20.0.0
//

.version 9.0
.target sm_100
.address_size 64

	// .globl	_Z23gather_kernel_optimizedPK14__nv_bfloat162PKiPKfS3_iiiPS_

.visible .entry _Z23gather_kernel_optimizedPK14__nv_bfloat162PKiPKfS3_iiiPS_(
	.param .u64 .ptr .align 1 _Z23gather_kernel_optimizedPK14__nv_bfloat162PKiPKfS3_iiiPS__param_0,
	.param .u64 .ptr .align 1 _Z23gather_kernel_optimizedPK14__nv_bfloat162PKiPKfS3_iiiPS__param_1,
	.param .u64 .ptr .align 1 _Z23gather_kernel_optimizedPK14__nv_bfloat162PKiPKfS3_iiiPS__param_2,
	.param .u64 .ptr .align 1 _Z23gather_kernel_optimizedPK14__nv_bfloat162PKiPKfS3_iiiPS__param_3,
	.param .u32 _Z23gather_kernel_optimizedPK14__nv_bfloat162PKiPKfS3_iiiPS__param_4,
	.param .u32 _Z23gather_kernel_optimizedPK14__nv_bfloat162PKiPKfS3_iiiPS__param_5,
	.param .u32 _Z23gather_kernel_optimizedPK14__nv_bfloat162PKiPKfS3_iiiPS__param_6,
	.param .u64 .ptr .align 1 _Z23gather_kernel_optimizedPK14__nv_bfloat162PKiPKfS3_iiiPS__param_7
)
{
	.local .align 16 .b8 	__local_depot0[16];
	.reg .b64 	%SP;
	.reg .b64 	%SPL;
	.reg .pred 	%p<18>;
	.reg .b16 	%rs<6>;
	.reg .b32 	%r<187>;
	.reg .b32 	%f<5>;
	.reg .b64 	%rd<66>;

	mov.u64 	%SPL, __local_depot0;
	ld.param.u64 	%rd20, [_Z23gather_kernel_optimizedPK14__nv_bfloat162PKiPKfS3_iiiPS__param_0];
	ld.param.u64 	%rd21, [_Z23gather_kernel_optimizedPK14__nv_bfloat162PKiPKfS3_iiiPS__param_1];
	ld.param.u64 	%rd22, [_Z23gather_kernel_optimizedPK14__nv_bfloat162PKiPKfS3_iiiPS__param_2];
	ld.param.u64 	%rd23, [_Z23gather_kernel_optimizedPK14__nv_bfloat162PKiPKfS3_iiiPS__param_3];
	ld.param.u32 	%r68, [_Z23gather_kernel_optimizedPK14__nv_bfloat162PKiPKfS3_iiiPS__param_4];
	ld.param.u32 	%r69, [_Z23gather_kernel_optimizedPK14__nv_bfloat162PKiPKfS3_iiiPS__param_5];
	ld.param.u32 	%r70, [_Z23gather_kernel_optimizedPK14__nv_bfloat162PKiPKfS3_iiiPS__param_6];
	ld.param.u64 	%rd24, [_Z23gather_kernel_optimizedPK14__nv_bfloat162PKiPKfS3_iiiPS__param_7];
	cvta.to.global.u64 	%rd1, %rd20;
	cvta.to.global.u64 	%rd2, %rd22;
	cvta.to.global.u64 	%rd3, %rd21;
	cvta.to.global.u64 	%rd4, %rd23;
	cvta.to.global.u64 	%rd5, %rd24;
	add.u64 	%rd6, %SPL, 0;
	mov.f32 	%f1, 0f00000000;
	// begin inline asm
	{.reg .b16 low;
  cvt.rn.bf16.f32 low, %f1;
  mov.b32 %r71, {low,low};}

	// end inline asm
	mov.u32 	%r153, %ctaid.x;
	setp.ge.s32 	%p1, %r153, %r68;
	@%p1 bra 	$L__BB0_24;
	mov.u32 	%r3, %tid.x;
	mov.u32 	%r4, %ntid.x;
	add.s32 	%r5, %r3, %r4;
	cvt.u16.u32 	%rs3, %r5;
	sub.s16 	%rs4, 3583, %rs3;
	cvt.u16.u32 	%rs5, %r4;
	div.u16 	%rs1, %rs4, %rs5;
	and.b32  	%r6, %r70, 1;
	and.b32  	%r7, %r70, 2147483646;
	and.b16  	%rs2, %rs1, 3;
	add.s32 	%r8, %r5, %r4;
	shr.u32 	%r72, %r8, 10;
	mul.wide.u32 	%rd26, %r72, 4;
	add.s64 	%rd7, %rd6, %rd26;
	neg.s32 	%r9, %r7;
$L__BB0_2:
	setp.lt.s32 	%p2, %r70, 1;
	st.local.v4.u32 	[%rd6], {%r71, %r71, %r71, %r71};
	mov.u32 	%r184, %r71;
	@%p2 bra 	$L__BB0_17;
	setp.eq.s32 	%p3, %r70, 1;
	mul.lo.s32 	%r11, %r153, %r70;
	mov.b32 	%r183, 0;
	mov.u32 	%r175, %r71;
	mov.u32 	%r176, %r71;
	mov.u32 	%r177, %r71;
	mov.u32 	%r184, %r71;
	@%p3 bra 	$L__BB0_13;
	mul.wide.u32 	%rd27, %r11, 4;
	add.s64 	%rd28, %rd2, %rd27;
	add.s64 	%rd65, %rd28, 4;
	add.s64 	%rd29, %rd4, %rd27;
	add.s64 	%rd64, %rd29, 4;
	add.s64 	%rd30, %rd3, %rd27;
	add.s64 	%rd63, %rd30, 4;
	mov.u32 	%r154, %r9;
	mov.u32 	%r175, %r71;
	mov.u32 	%r176, %r71;
	mov.u32 	%r177, %r71;
	mov.u32 	%r184, %r71;
$L__BB0_5:
	.pragma "nounroll";
	ld.global.nc.u32 	%r21, [%rd64+-4];
	setp.ge.s32 	%p4, %r21, %r69;
	@%p4 bra 	$L__BB0_8;
	setp.gt.u32 	%p5, %r3, 511;
	ld.global.nc.u32 	%r87, [%rd63+-4];
	ld.global.nc.f32 	%f2, [%rd65+-4];
	// begin inline asm
	{.reg .b16 low;
  cvt.rn.bf16.f32 low, %f2;
  mov.b32 %r74, {low,low};}

	// end inline asm
	mad.lo.s32 	%r88, %r87, %r69, %r21;
	mad.lo.s32 	%r89, %r88, 3584, %r3;
	mul.wide.s32 	%rd31, %r89, 4;
	add.s64 	%rd14, %rd1, %rd31;
	ld.global.nc.u32 	%r77, [%rd14];
	// begin inline asm
	{fma.rn.bf16x2 %r184,%r74,%r77,%r184;
}
	// end inline asm
	ld.global.nc.u32 	%r81, [%rd14+4096];
	// begin inline asm
	{fma.rn.bf16x2 %r177,%r74,%r81,%r177;
}
	// end inline asm
	ld.global.nc.u32 	%r85, [%rd14+8192];
	// begin inline asm
	{fma.rn.bf16x2 %r176,%r74,%r85,%r176;
}
	// end inline asm
	@%p5 bra 	$L__BB0_8;
	ld.global.nc.u32 	%r92, [%rd14+12288];
	// begin inline asm
	{fma.rn.bf16x2 %r175,%r74,%r92,%r175;
}
	// end inline asm
$L__BB0_8:
	ld.global.nc.u32 	%r35, [%rd64];
	setp.ge.s32 	%p6, %r35, %r69;
	@%p6 bra 	$L__BB0_11;
	setp.gt.u32 	%p7, %r3, 511;
	ld.global.nc.u32 	%r107, [%rd63];
	ld.global.nc.f32 	%f3, [%rd65];
	// begin inline asm
	{.reg .b16 low;
  cvt.rn.bf16.f32 low, %f3;
  mov.b32 %r94, {low,low};}

	// end inline asm
	mad.lo.s32 	%r108, %r107, %r69, %r35;
	mad.lo.s32 	%r109, %r108, 3584, %r3;
	mul.wide.s32 	%rd32, %r109, 4;
	add.s64 	%rd15, %rd1, %rd32;
	ld.global.nc.u32 	%r97, [%rd15];
	// begin inline asm
	{fma.rn.bf16x2 %r184,%r94,%r97,%r184;
}
	// end inline asm
	ld.global.nc.u32 	%r101, [%rd15+4096];
	// begin inline asm
	{fma.rn.bf16x2 %r177,%r94,%r101,%r177;
}
	// end inline asm
	ld.global.nc.u32 	%r105, [%rd15+8192];
	// begin inline asm
	{fma.rn.bf16x2 %r176,%r94,%r105,%r176;
}
	// end inline asm
	@%p7 bra 	$L__BB0_11;
	ld.global.nc.u32 	%r112, [%rd15+12288];
	// begin inline asm
	{fma.rn.bf16x2 %r175,%r94,%r112,%r175;
}
	// end inline asm
$L__BB0_11:
	add.s32 	%r154, %r154, 2;
	add.s64 	%rd65, %rd65, 8;
	add.s64 	%rd64, %rd64, 8;
	add.s64 	%rd63, %rd63, 8;
	setp.ne.s32 	%p8, %r154, 0;
	@%p8 bra 	$L__BB0_5;
	st.local.v4.u32 	[%rd6], {%r184, %r177, %r176, %r175};
	mov.u32 	%r183, %r7;
$L__BB0_13:
	setp.eq.s32 	%p9, %r6, 0;
	@%p9 bra 	$L__BB0_17;
	add.s32 	%r55, %r183, %r11;
	mul.wide.u32 	%rd33, %r55, 4;
	add.s64 	%rd34, %rd4, %rd33;
	ld.global.nc.u32 	%r56, [%rd34];
	setp.ge.s32 	%p10, %r56, %r69;
	@%p10 bra 	$L__BB0_17;
	setp.gt.u32 	%p11, %r3, 511;
	add.s64 	%rd36, %rd3, %rd33;
	ld.global.nc.u32 	%r127, [%rd36];
	add.s64 	%rd37, %rd2, %rd33;
	ld.global.nc.f32 	%f4, [%rd37];
	// begin inline asm
	{.reg .b16 low;
  cvt.rn.bf16.f32 low, %f4;
  mov.b32 %r114, {low,low};}

	// end inline asm
	mad.lo.s32 	%r128, %r127, %r69, %r56;
	mad.lo.s32 	%r129, %r128, 3584, %r3;
	mul.wide.s32 	%rd38, %r129, 4;
	add.s64 	%rd19, %rd1, %rd38;
	ld.global.nc.u32 	%r117, [%rd19];
	// begin inline asm
	{fma.rn.bf16x2 %r184,%r114,%r117,%r184;
}
	// end inline asm
	ld.global.nc.u32 	%r121, [%rd19+4096];
	// begin inline asm
	{fma.rn.bf16x2 %r119,%r114,%r121,%r177;
}
	// end inline asm
	st.local.v2.u32 	[%rd6], {%r184, %r119};
	ld.global.nc.u32 	%r125, [%rd19+8192];
	// begin inline asm
	{fma.rn.bf16x2 %r123,%r114,%r125,%r176;
}
	// end inline asm
	st.local.u32 	[%rd6+8], %r123;
	@%p11 bra 	$L__BB0_17;
	ld.global.nc.u32 	%r132, [%rd19+12288];
	// begin inline asm
	{fma.rn.bf16x2 %r130,%r114,%r132,%r175;
}
	// end inline asm
	st.local.u32 	[%rd6+12], %r130;
$L__BB0_17:
	setp.eq.s16 	%p12, %rs2, 2;
	bar.sync 	0;
	mul.lo.s32 	%r60, %r153, 3584;
	mov.u32 	%r185, %r3;
	@%p12 bra 	$L__BB0_21;
	setp.eq.s16 	%p13, %rs2, 3;
	add.s32 	%r61, %r3, %r60;
	mul.wide.u32 	%rd39, %r61, 4;
	add.s64 	%rd40, %rd5, %rd39;
	st.global.u32 	[%rd40], %r184;
	mov.u32 	%r185, %r5;
	@%p13 bra 	$L__BB0_21;
	setp.eq.s16 	%p14, %rs2, 0;
	add.s32 	%r62, %r61, %r4;
	mul.wide.u32 	%rd41, %r62, 4;
	add.s64 	%rd42, %rd5, %rd41;
	shr.u32 	%r134, %r5, 10;
	mul.wide.u32 	%rd43, %r134, 4;
	add.s64 	%rd44, %rd6, %rd43;
	ld.local.u32 	%r135, [%rd44];
	st.global.u32 	[%rd42], %r135;
	mov.u32 	%r185, %r8;
	@%p14 bra 	$L__BB0_21;
	add.s32 	%r185, %r8, %r4;
	add.s32 	%r136, %r62, %r4;
	mul.wide.u32 	%rd45, %r136, 4;
	add.s64 	%rd46, %rd5, %rd45;
	ld.local.u32 	%r137, [%rd7];
	st.global.u32 	[%rd46], %r137;
$L__BB0_21:
	setp.lt.u16 	%p15, %rs1, 2;
	@%p15 bra 	$L__BB0_23;
$L__BB0_22:
	.pragma "nounroll";
	add.s32 	%r138, %r185, %r60;
	mul.wide.u32 	%rd47, %r138, 4;
	add.s64 	%rd48, %rd5, %rd47;
	shr.u32 	%r139, %r185, 10;
	mul.wide.u32 	%rd49, %r139, 4;
	add.s64 	%rd50, %rd6, %rd49;
	ld.local.u32 	%r140, [%rd50];
	st.global.u32 	[%rd48], %r140;
	add.s32 	%r141, %r185, %r4;
	add.s32 	%r142, %r138, %r4;
	mul.wide.u32 	%rd51, %r142, 4;
	add.s64 	%rd52, %rd5, %rd51;
	shr.u32 	%r143, %r141, 10;
	mul.wide.u32 	%rd53, %r143, 4;
	add.s64 	%rd54, %rd6, %rd53;
	ld.local.u32 	%r144, [%rd54];
	st.global.u32 	[%rd52], %r144;
	add.s32 	%r145, %r141, %r4;
	add.s32 	%r146, %r142, %r4;
	mul.wide.u32 	%rd55, %r146, 4;
	add.s64 	%rd56, %rd5, %rd55;
	shr.u32 	%r147, %r145, 10;
	mul.wide.u32 	%rd57, %r147, 4;
	add.s64 	%rd58, %rd6, %rd57;
	ld.local.u32 	%r148, [%rd58];
	st.global.u32 	[%rd56], %r148;
	add.s32 	%r149, %r145, %r4;
	add.s32 	%r150, %r146, %r4;
	mul.wide.u32 	%rd59, %r150, 4;
	add.s64 	%rd60, %rd5, %rd59;
	shr.u32 	%r151, %r149, 10;
	mul.wide.u32 	%rd61, %r151, 4;
	add.s64 	%rd62, %rd6, %rd61;
	ld.local.u32 	%r152, [%rd62];
	st.global.u32 	[%rd60], %r152;
	add.s32 	%r185, %r149, %r4;
	setp.lt.u32 	%p16, %r185, 3584;
	@%p16 bra 	$L__BB0_22;
$L__BB0_23:
	add.s32 	%r153, %r153, 512;
	setp.lt.s32 	%p17, %r153, %r68;
	@%p17 bra 	$L__BB0_2;
$L__BB0_24:
	ret;

}


// ===== COMPILED SASS (sm_100) =====

	.target	sm_100

	.elftype	@"ET_EXEC"


//--------------------- .note.nv.tkinfo           --------------------------
	.section	.note.nv.tkinfo,"",@"SHT_NOTE"
	.sectionflags	@"SHF_NOTE_NV_TKINFO"
	.tkinfo
        /*0018*/ 	.word	0x00000002
        /*0030*/ 	.string	""
        /*0030*/ 	.string	"ptxas"
        /*0030*/ 	.string	"Cuda compilation tools, release 13.0, V13.0.88"
        /*0030*/ 	.string	"Build cuda_13.0.r13.0/compiler.36424714_0"
        /*0030*/ 	.string	"-arch sm_100 -m 64 "



//--------------------- .note.nv.cuinfo           --------------------------
	.section	.note.nv.cuinfo,"",@"SHT_NOTE"
	.sectionflags	@"SHF_NOTE_NV_CUINFO"
        /*0018*/ 	.short	0x0002
        /*001a*/ 	.short	0x0064
        /*001c*/ 	.short	0x0082
	.zero		2


//--------------------- .nv.info                  --------------------------
	.section	.nv.info,"",@"SHT_CUDA_INFO"
	.align	4


	//----- nvinfo : EIATTR_REGCOUNT
	.align		4
        /*0000*/ 	.byte	0x04, 0x2f
        /*0002*/ 	.short	(.L_1 - .L_0)
	.align		4
.L_0:
        /*0004*/ 	.word	index@(_Z23gather_kernel_optimizedPK14__nv_bfloat162PKiPKfS3_iiiPS_)
        /*0008*/ 	.word	0x00000020


	//----- nvinfo : EIATTR_FRAME_SIZE
	.align		4
.L_1:
        /*000c*/ 	.byte	0x04, 0x11
        /*000e*/ 	.short	(.L_3 - .L_2)
	.align		4
.L_2:
        /*0010*/ 	.word	index@($__internal_0_$__cuda_sm20_div_u16)
        /*0014*/ 	.word	0x00000000


	//----- nvinfo : EIATTR_FRAME_SIZE
	.align		4
.L_3:
        /*0018*/ 	.byte	0x04, 0x11
        /*001a*/ 	.short	(.L_5 - .L_4)
	.align		4
.L_4:
        /*001c*/ 	.word	index@(_Z23gather_kernel_optimizedPK14__nv_bfloat162PKiPKfS3_iiiPS_)
        /*0020*/ 	.word	0x00000000


	//----- nvinfo : EIATTR_MIN_STACK_SIZE
	.align		4
.L_5:
        /*0024*/ 	.byte	0x04, 0x12
        /*0026*/ 	.short	(.L_7 - .L_6)
	.align		4
.L_6:
        /*0028*/ 	.word	index@(_Z23gather_kernel_optimizedPK14__nv_bfloat162PKiPKfS3_iiiPS_)
        /*002c*/ 	.word	0x00000000
.L_7:


//--------------------- .nv.compat                --------------------------
	.section	.nv.compat,"",@"SHT_CUDA_COMPAT_INFO"
	.align	4
        /*0000*/ 	.byte	0x02, 0x09, 0x00, 0x00, 0x02, 0x02, 0x01, 0x00, 0x02, 0x05, 0x05, 0x00, 0x03, 0x07, 0x01, 0x01
        /*0010*/ 	.byte	0x02, 0x03, 0x00, 0x00, 0x02, 0x06, 0x01, 0x00, 0x04, 0x0b, 0x08, 0x00, 0x01, 0x00, 0x00, 0x00
        /*0020*/ 	.byte	0x00, 0x00, 0x00, 0x00


//--------------------- .nv.info._Z23gather_kernel_optimizedPK14__nv_bfloat162PKiPKfS3_iiiPS_ --------------------------
	.section	.nv.info._Z23gather_kernel_optimizedPK14__nv_bfloat162PKiPKfS3_iiiPS_,"",@"SHT_CUDA_INFO"
	.sectionflags	@""
	.align	4


	//----- nvinfo : EIATTR_CUDA_API_VERSION
	.align		4
        /*0000*/ 	.byte	0x04, 0x37
        /*0002*/ 	.short	(.L_9 - .L_8)
.L_8:
        /*0004*/ 	.word	0x00000082


	//----- nvinfo : EIATTR_KPARAM_INFO
	.align		4
.L_9:
        /*0008*/ 	.byte	0x04, 0x17
        /*000a*/ 	.short	(.L_11 - .L_10)
.L_10:
        /*000c*/ 	.word	0x00000000
        /*0010*/ 	.short	0x0007
        /*0012*/ 	.short	0x0030
        /*0014*/ 	.byte	0x00, 0xf5, 0x21, 0x00


	//----- nvinfo : EIATTR_KPARAM_INFO
	.align		4
.L_11:
        /*0018*/ 	.byte	0x04, 0x17
        /*001a*/ 	.short	(.L_13 - .L_12)
.L_12:
        /*001c*/ 	.word	0x00000000
        /*0020*/ 	.short	0x0006
        /*0022*/ 	.short	0x0028
        /*0024*/ 	.byte	0x00, 0xf0, 0x11, 0x00


	//----- nvinfo : EIATTR_KPARAM_INFO
	.align		4
.L_13:
        /*0028*/ 	.byte	0x04, 0x17
        /*002a*/ 	.short	(.L_15 - .L_14)
.L_14:
        /*002c*/ 	.word	0x00000000
        /*0030*/ 	.short	0x0005
        /*0032*/ 	.short	0x0024
        /*0034*/ 	.byte	0x00, 0xf0, 0x11, 0x00


	//----- nvinfo : EIATTR_KPARAM_INFO
	.align		4
.L_15:
        /*0038*/ 	.byte	0x04, 0x17
        /*003a*/ 	.short	(.L_17 - .L_16)
.L_16:
        /*003c*/ 	.word	0x00000000
        /*0040*/ 	.short	0x0004
        /*0042*/ 	.short	0x0020
        /*0044*/ 	.byte	0x00, 0xf0, 0x11, 0x00


	//----- nvinfo : EIATTR_KPARAM_INFO
	.align		4
.L_17:
        /*0048*/ 	.byte	0x04, 0x17
        /*004a*/ 	.short	(.L_19 - .L_18)
.L_18:
        /*004c*/ 	.word	0x00000000
        /*0050*/ 	.short	0x0003
        /*0052*/ 	.short	0x0018
        /*0054*/ 	.byte	0x00, 0xf5, 0x21, 0x00


	//----- nvinfo : EIATTR_KPARAM_INFO
	.align		4
.L_19:
        /*0058*/ 	.byte	0x04, 0x17
        /*005a*/ 	.short	(.L_21 - .L_20)
.L_20:
        /*005c*/ 	.word	0x00000000
        /*0060*/ 	.short	0x0002
        /*0062*/ 	.short	0x0010
        /*0064*/ 	.byte	0x00, 0xf5, 0x21, 0x00


	//----- nvinfo : EIATTR_KPARAM_INFO
	.align		4
.L_21:
        /*0068*/ 	.byte	0x04, 0x17
        /*006a*/ 	.short	(.L_23 - .L_22)
.L_22:
        /*006c*/ 	.word	0x00000000
        /*0070*/ 	.short	0x0001
        /*0072*/ 	.short	0x0008
        /*0074*/ 	.byte	0x00, 0xf5, 0x21, 0x00


	//----- nvinfo : EIATTR_KPARAM_INFO
	.align		4
.L_23:
        /*0078*/ 	.byte	0x04, 0x17
        /*007a*/ 	.short	(.L_25 - .L_24)
.L_24:
        /*007c*/ 	.word	0x00000000
        /*0080*/ 	.short	0x0000
        /*0082*/ 	.short	0x0000
        /*0084*/ 	.byte	0x00, 0xf5, 0x21, 0x00


	//----- nvinfo : EIATTR_SPARSE_MMA_MASK
	.align		4
.L_25:
        /*0088*/ 	.byte	0x03, 0x50
        /*008a*/ 	.short	0x0000


	//----- nvinfo : EIATTR_MAXREG_COUNT
	.align		4
        /*008c*/ 	.byte	0x03, 0x1b
        /*008e*/ 	.short	0x00ff


	//----- nvinfo : EIATTR_NUM_BARRIERS
	.align		4
        /*0090*/ 	.byte	0x02, 0x4c
        /*0092*/ 	.byte	0x01
	.zero		1


	//----- nvinfo : EIATTR_MERCURY_ISA_VERSION
	.align		4
        /*0094*/ 	.byte	0x03, 0x5f
        /*0096*/ 	.short	0x0101


	//----- nvinfo : EIATTR_VRC_CTA_INIT_COUNT
	.align		4
        /*0098*/ 	.byte	0x02, 0x4a
	.zero		1
	.zero		1


	//----- nvinfo : EIATTR_EXIT_INSTR_OFFSETS
	.align		4
        /*009c*/ 	.byte	0x04, 0x1c
        /*009e*/ 	.short	(.L_27 - .L_26)


	//   ....[0]....
.L_26:
        /*00a0*/ 	.word	0x00000040


	//   ....[1]....
        /*00a4*/ 	.word	0x00000fa0


	//----- nvinfo : EIATTR_CRS_STACK_SIZE
	.align		4
.L_27:
        /*00a8*/ 	.byte	0x04, 0x1e
        /*00aa*/ 	.short	(.L_29 - .L_28)
.L_28:
        /*00ac*/ 	.word	0x00000000


	//----- nvinfo : EIATTR_CBANK_PARAM_SIZE
	.align		4
.L_29:
        /*00b0*/ 	.byte	0x03, 0x19
        /*00b2*/ 	.short	0x0038


	//----- nvinfo : EIATTR_PARAM_CBANK
	.align		4
        /*00b4*/ 	.byte	0x04, 0x0a
        /*00b6*/ 	.short	(.L_31 - .L_30)
	.align		4
.L_30:
        /*00b8*/ 	.word	index@(.nv.constant0._Z23gather_kernel_optimizedPK14__nv_bfloat162PKiPKfS3_iiiPS_)
        /*00bc*/ 	.short	0x0380
        /*00be*/ 	.short	0x0038


	//----- nvinfo : EIATTR_SW_WAR
	.align		4
.L_31:
        /*00c0*/ 	.byte	0x04, 0x36
        /*00c2*/ 	.short	(.L_33 - .L_32)
.L_32:
        /*00c4*/ 	.word	0x00000008
.L_33:


//--------------------- .nv.callgraph             --------------------------
	.section	.nv.callgraph,"",@"SHT_CUDA_CALLGRAPH"
	.align	4
	.sectionentsize	8
	.align		4
        /*0000*/ 	.word	0x00000000
	.align		4
        /*0004*/ 	.word	0xffffffff
	.align		4
        /*0008*/ 	.word	0x00000000
	.align		4
        /*000c*/ 	.word	0xfffffffe
	.align		4
        /*0010*/ 	.word	0x00000000
	.align		4
        /*0014*/ 	.word	0xfffffffd
	.align		4
        /*0018*/ 	.word	0x00000000
	.align		4
        /*001c*/ 	.word	0xfffffffc


//--------------------- .text._Z23gather_kernel_optimizedPK14__nv_bfloat162PKiPKfS3_iiiPS_ --------------------------
	.section	.text._Z23gather_kernel_optimizedPK14__nv_bfloat162PKiPKfS3_iiiPS_,"ax",@progbits
	.align	128
        .global         _Z23gather_kernel_optimizedPK14__nv_bfloat162PKiPKfS3_iiiPS_
        .type           _Z23gather_kernel_optimizedPK14__nv_bfloat162PKiPKfS3_iiiPS_,@function
        .size           _Z23gather_kernel_optimizedPK14__nv_bfloat162PKiPKfS3_iiiPS_,(.L_x_12 - _Z23gather_kernel_optimizedPK14__nv_bfloat162PKiPKfS3_iiiPS_)
        .other          _Z23gather_kernel_optimizedPK14__nv_bfloat162PKiPKfS3_iiiPS_,@"STO_CUDA_ENTRY STV_DEFAULT"
_Z23gather_kernel_optimizedPK14__nv_bfloat162PKiPKfS3_iiiPS_:
.text._Z23gather_kernel_optimizedPK14__nv_bfloat162PKiPKfS3_iiiPS_:
[----:B------:R-:W-:Y:S08]  /*0000*/  LDC R1, c[0x0][0x37c] ;  /* 0x0000df00ff017b82 */ /* 0x000ff00000000800 */
[----:B------:R-:W0:Y:S08]  /*0010*/  S2UR UR5, SR_CTAID.X ;  /* 0x00000000000579c3 */ /* 0x000e300000002500 */
[----:B------:R-:W0:Y:S02]  /*0020*/  LDC R0, c[0x0][0x3a0] ;  /* 0x0000e800ff007b82 */ /* 0x000e240000000800 */
[----:B0-----:R-:W-:-:S13]  /*0030*/  ISETP.LE.AND P0, PT, R0, UR5, PT ;  /* 0x0000000500007c0c */ /* 0x001fda000bf03270 */
[----:B------:R-:W-:Y:S05]  /*0040*/  @P0 EXIT ;  /* 0x000000000000094d */ /* 0x000fea0003800000 */
[----:B------:R-:W0:Y:S01]  /*0050*/  S2R R0, SR_TID.X ;  /* 0x0000000000007919 */ /* 0x000e220000002100 */
[----:B------:R-:W1:Y:S01]  /*0060*/  LDCU UR7, c[0x0][0x360] ;  /* 0x00006c00ff0777ac */ /* 0x000e620008000800 */
[----:B------:R-:W-:Y:S01]  /*0070*/  IMAD.U32 R13, RZ, RZ, UR5 ;  /* 0x00000005ff0d7e24 */ /* 0x000fe2000f8e00ff */
[----:B------:R-:W-:Y:S01]  /*0080*/  MOV R6, 0x110 ;  /* 0x0000011000067802 */ /* 0x000fe20000000f00 */
[----:B------:R-:W2:Y:S01]  /*0090*/  LDCU.64 UR8, c[0x0][0x358] ;  /* 0x00006b00ff0877ac */ /* 0x000ea20008000a00 */
[----:B-1----:R-:W-:Y:S02]  /*00a0*/  ULOP3.LUT UR4, UR7, 0xffff, URZ, 0xc0, !UPT ;  /* 0x0000ffff07047892 */ /* 0x002fe4000f8ec0ff */
[----:B0-----:R-:W-:-:S04]  /*00b0*/  VIADD R12, R0, UR7 ;  /* 0x00000007000c7c36 */ /* 0x001fc80008000000 */
[----:B------:R-:W-:-:S05]  /*00c0*/  IMAD.MOV R2, RZ, RZ, -R12 ;  /* 0x000000ffff027224 */ /* 0x000fca00078e0a0c */
[----:B------:R-:W-:-:S04]  /*00d0*/  PRMT R2, R2, 0x7710, RZ ;  /* 0x0000771002027816 */ /* 0x000fc800000000ff */
[----:B------:R-:W-:-:S04]  /*00e0*/  IADD3 R2, PT, PT, R2, 0xdff, RZ ;  /* 0x00000dff02027810 */ /* 0x000fc80007ffe0ff */
[----:B--2---:R-:W-:-:S07]  /*00f0*/  LOP3.LUT R2, R2, 0xffff, RZ, 0xc0, !PT ;  /* 0x0000ffff02027812 */ /* 0x004fce00078ec0ff */
[----:B------:R-:W-:Y:S05]  /*0100*/  CALL.REL.NOINC `($__internal_0_$__cuda_sm20_div_u16) ;  /* 0x0000000c00a87944 */ /* 0x000fea0003c00000 */
[----:B------:R-:W0:Y:S01]  /*0110*/  LDCU UR5, c[0x0][0x3a8] ;  /* 0x00007500ff0577ac */ /* 0x000e220008000800 */
[----:B------:R-:W-:Y:S01]  /*0120*/  VIADD R14, R12, UR7 ;  /* 0x000000070c0e7c36 */ /* 0x000fe20008000000 */
[----:B------:R-:W-:-:S04]  /*0130*/  LOP3.LUT R18, R15, 0x3, RZ, 0xc0, !PT ;  /* 0x000000030f127812 */ /* 0x000fc800078ec0ff */
[----:B------:R-:W-:-:S04]  /*0140*/  SHF.R.U32.HI R16, RZ, 0xa, R14 ;  /* 0x0000000aff107819 */ /* 0x000fc8000001160e */
[----:B------:R-:W-:Y:S01]  /*0150*/  SHF.L.U32 R16, R16, 0x2, RZ ;  /* 0x0000000210107819 */ /* 0x000fe200000006ff */
[----:B0-----:R-:W-:-:S04]  /*0160*/  ULOP3.LUT UR5, UR5, 0x7ffffffe, URZ, 0xc0, !UPT ;  /* 0x7ffffffe05057892 */ /* 0x001fc8000f8ec0ff */
[----:B------:R-:W-:-:S12]  /*0170*/  UIADD3 UR6, UPT, UPT, -UR5, URZ, URZ ;  /* 0x000000ff05067290 */ /* 0x000fd8000fffe1ff */
.L_x_10:
[----:B------:R-:W0:Y:S01]  /*0180*/  LDCU UR4, c[0x0][0x3a8] ;  /* 0x00007500ff0477ac */ /* 0x000e220008000800 */
[----:B------:R-:W-:Y:S02]  /*0190*/  CS2R R10, SRZ ;  /* 0x00000000000a7805 */ /* 0x000fe4000001ff00 */
[----:B------:R-:W-:Y:S01]  /*01a0*/  CS2R R22, SRZ ;  /* 0x0000000000167805 */ /* 0x000fe2000001ff00 */
[----:B-1----:R-:W-:Y:S01]  /*01b0*/  IMAD.MOV.U32 R7, RZ, RZ, RZ ;  /* 0x000000ffff077224 */ /* 0x002fe200078e00ff */
[----:B0-----:R-:W-:-:S09]  /*01c0*/  UISETP.GE.AND UP0, UPT, UR4, 0x1, UPT ;  /* 0x000000010400788c */ /* 0x001fd2000bf06270 */
[----:B--2---:R-:W-:Y:S05]  /*01d0*/  BRA.U !UP0, `(.L_x_0) ;  /* 0x0000000508bc7547 */ /* 0x004fea000b800000 */
[----:B------:R-:W-:Y:S01]  /*01e0*/  UISETP.NE.AND UP0, UPT, UR4, 0x1, UPT ;  /* 0x000000010400788c */ /* 0x000fe2000bf05270 */
[----:B------:R-:W-:Y:S02]  /*01f0*/  HFMA2 R19, -RZ, RZ, 0, 0 ;  /* 0x00000000ff137431 */ /* 0x000fe400000001ff */
[----:B------:R-:W-:Y:S02]  /*0200*/  IMAD.MOV.U32 R17, RZ, RZ, RZ ;  /* 0x000000ffff117224 */ /* 0x000fe400078e00ff */
[----:B------:R-:W-:Y:S02]  /*0210*/  IMAD.MOV.U32 R21, RZ, RZ, RZ ;  /* 0x000000ffff157224 */ /* 0x000fe400078e00ff */
[----:B------:R-:W-:Y:S02]  /*0220*/  IMAD.MOV.U32 R25, RZ, RZ, RZ ;  /* 0x000000ffff197224 */ /* 0x000fe400078e00ff */
[----:B------:R-:W-:Y:S01]  /*0230*/  IMAD R20, R13, UR4, RZ ;  /* 0x000000040d147c24 */ /* 0x000fe2000f8e02ff */
[----:B------:R-:W-:Y:S01]  /*0240*/  UMOV UR4, URZ ;  /* 0x000000ff00047c82 */ /* 0x000fe20008000000 */
[----:B------:R-:W-:Y:S05]  /*0250*/  BRA.U !UP0, `(.L_x_1) ;  /* 0x00000005081c7547 */ /* 0x000fea000b800000 */
[----:B------:R-:W0:Y:S01]  /*0260*/  LDC.64 R4, c[0x0][0x390] ;  /* 0x0000e400ff047b82 */ /* 0x000e220000000a00 */
[----:B------:R-:W-:Y:S01]  /*0270*/  MOV R17, RZ ;  /* 0x000000ff00117202 */ /* 0x000fe20000000f00 */
[----:B------:R-:W-:Y:S01]  /*0280*/  IMAD.MOV.U32 R19, RZ, RZ, RZ ;  /* 0x000000ffff137224 */ /* 0x000fe200078e00ff */
[----:B------:R-:W-:Y:S01]  /*0290*/  MOV R25, RZ ;  /* 0x000000ff00197202 */ /* 0x000fe20000000f00 */
[----:B------:R-:W-:Y:S01]  /*02a0*/  IMAD.MOV.U32 R21, RZ, RZ, RZ ;  /* 0x000000ffff157224 */ /* 0x000fe200078e00ff */
[----:B------:R-:W1:Y:S03]  /*02b0*/  LDCU UR10, c[0x0][0x3a4] ;  /* 0x00007480ff0a77ac */ /* 0x000e660008000800 */
[----:B------:R-:W2:Y:S01]  /*02c0*/  LDC.64 R6, c[0x0][0x398] ;  /* 0x0000e600ff067b82 */ /* 0x000ea20000000a00 */
[----:B------:R-:W-:-:S07]  /*02d0*/  UMOV UR4, UR6 ;  /* 0x0000000600047c82 */ /* 0x000fce0008000000 */
[----:B------:R-:W3:Y:S08]  /*02e0*/  LDC.64 R8, c[0x0][0x388] ;  /* 0x0000e200ff087b82 */ /* 0x000ef00000000a00 */
[----:B------:R-:W4:Y:S01]  /*02f0*/  LDC.64 R2, c[0x0][0x380] ;  /* 0x0000e000ff027b82 */ /* 0x000f220000000a00 */
[----:B0-----:R-:W-:-:S03]  /*0300*/  IMAD.WIDE.U32 R4, R20, 0x4, R4 ;  /* 0x0000000414047825 */ /* 0x001fc600078e0004 */
[----:B------:R-:W-:Y:S01]  /*0310*/  IADD3 R10, P0, PT, R4, 0x4, RZ ;  /* 0x00000004040a7810 */ /* 0x000fe20007f1e0ff */
[----:B--2---:R-:W-:-:S03]  /*0320*/  IMAD.WIDE.U32 R6, R20, 0x4, R6 ;  /* 0x0000000414067825 */ /* 0x004fc600078e0006 */
[----:B------:R-:W-:Y:S02]  /*0330*/  IADD3.X R11, PT, PT, RZ, R5, RZ, P0, !PT ;  /* 0x00000005ff0b7210 */ /* 0x000fe400007fe4ff */
[----:B------:R-:W-:Y:S01]  /*0340*/  IADD3 R4, P1, PT, R6, 0x4, RZ ;  /* 0x0000000406047810 */ /* 0x000fe20007f3e0ff */
[----:B---3--:R-:W-:-:S04]  /*0350*/  IMAD.WIDE.U32 R8, R20, 0x4, R8 ;  /* 0x0000000414087825 */ /* 0x008fc800078e0008 */
[----:B------:R-:W-:Y:S01]  /*0360*/  IMAD.X R5, RZ, RZ, R7, P1 ;  /* 0x000000ffff057224 */ /* 0x000fe200008e0607 */
[----:B------:R-:W-:-:S05]  /*0370*/  IADD3 R8, P2, PT, R8, 0x4, RZ ;  /* 0x0000000408087810 */ /* 0x000fca0007f5e0ff */
[----:B-1--4-:R-:W-:-:S08]  /*0380*/  IMAD.X R9, RZ, RZ, R9, P2 ;  /* 0x000000ffff097224 */ /* 0x012fd000010e0609 */
.L_x_4:
[----:B------:R-:W2:Y:S01]  /*0390*/  LDG.E.CONSTANT R23, desc[UR8][R4.64+-0x4] ;  /* 0xfffffc0804177981 */ /* 0x000ea2000c1e9900 */
[----:B------:R-:W-:Y:S02]  /*03a0*/  IMAD.MOV.U32 R6, RZ, RZ, R10 ;  /* 0x000000ffff067224 */ /* 0x000fe400078e000a */
[----:B------:R-:W-:Y:S01]  /*03b0*/  IMAD.MOV.U32 R7, RZ, RZ, R11 ;  /* 0x000000ffff077224 */ /* 0x000fe200078e000b */
[----:B--2---:R-:W-:-:S13]  /*03c0*/  ISETP.GE.AND P0, PT, R23, UR10, PT ;  /* 0x0000000a17007c0c */ /* 0x004fda000bf06270 */
[----:B------:R-:W-:Y:S05]  /*03d0*/  @P0 BRA `(.L_x_2) ;  /* 0x00000000003c0947 */ /* 0x000fea0003800000 */
[----:B------:R-:W2:Y:S01]  /*03e0*/  LDG.E.CONSTANT R10, desc[UR8][R8.64+-0x4] ;  /* 0xfffffc08080a7981 */ /* 0x000ea2000c1e9900 */
[----:B------:R-:W-:-:S03]  /*03f0*/  ISETP.GT.U32.AND P0, PT, R0, 0x1ff, PT ;  /* 0x000001ff0000780c */ /* 0x000fc60003f04070 */
[----:B------:R-:W3:Y:S01]  /*0400*/  LDG.E.CONSTANT R22, desc[UR8][R6.64+-0x4] ;  /* 0xfffffc0806167981 */ /* 0x000ee2000c1e9900 */
[----:B--2---:R-:W-:-:S04]  /*0410*/  IMAD R11, R10, UR10, R23 ;  /* 0x0000000a0a0b7c24 */ /* 0x004fc8000f8e0217 */
[----:B------:R-:W-:-:S04]  /*0420*/  IMAD R11, R11, 0xe00, R0 ;  /* 0x00000e000b0b7824 */ /* 0x000fc800078e0200 */
[----:B------:R-:W-:-:S05]  /*0430*/  IMAD.WIDE R10, R11, 0x4, R2 ;  /* 0x000000040b0a7825 */ /* 0x000fca00078e0202 */
[----:B------:R-:W2:Y:S04]  /*0440*/  LDG.E.CONSTANT R23, desc[UR8][R10.64] ;  /* 0x000000080a177981 */ /* 0x000ea8000c1e9900 */
[----:B------:R-:W4:Y:S04]  /*0450*/  LDG.E.CONSTANT R24, desc[UR8][R10.64+0x1000] ;  /* 0x001000080a187981 */ /* 0x000f28000c1e9900 */
[----:B------:R-:W5:Y:S04]  /*0460*/  LDG.E.CONSTANT R26, desc[UR8][R10.64+0x2000] ;  /* 0x002000080a1a7981 */ /* 0x000f68000c1e9900 */
[----:B------:R-:W5:Y:S01]  /*0470*/  @!P0 LDG.E.CONSTANT R27, desc[UR8][R10.64+0x3000] ;  /* 0x003000080a1b8981 */ /* 0x000f62000c1e9900 */
[----:B---3--:R-:W-:-:S05]  /*0480*/  F2FP.BF16.F32.PACK_AB R22, RZ, R22 ;  /* 0x00000016ff16723e */ /* 0x008fca00000010ff */
[C---:B--2---:R-:W-:Y:S02]  /*0490*/  HFMA2.BF16_V2 R25, R22.reuse.H0_H0, R23, R25 ;  /* 0x0000001716197231 */ /* 0x044fe40000200819 */
[C---:B----4-:R-:W-:Y:S02]  /*04a0*/  HFMA2.BF16_V2 R21, R22.reuse.H0_H0, R24, R21 ;  /* 0x0000001816157231 */ /* 0x050fe40000200815 */
[C---:B-----5:R-:W-:Y:S02]  /*04b0*/  HFMA2.BF16_V2 R19, R22.reuse.H0_H0, R26, R19 ;  /* 0x0000001a16137231 */ /* 0x060fe40000200813 */
[----:B------:R-:W-:-:S07]  /*04c0*/  @!P0 HFMA2.BF16_V2 R17, R22.H0_H0, R27, R17 ;  /* 0x0000001b16118231 */ /* 0x000fce0000200811 */
.L_x_2:
[----:B------:R-:W2:Y:S01]  /*04d0*/  LDG.E.CONSTANT R11, desc[UR8][R4.64] ;  /* 0x00000008040b7981 */ /* 0x000ea2000c1e9900 */
[----:B------:R-:W-:-:S04]  /*04e0*/  UIADD3 UR4, UPT, UPT, UR4, 0x2, URZ ;  /* 0x0000000204047890 */ /* 0x000fc8000fffe0ff */
[----:B------:R-:W-:Y:S01]  /*04f0*/  UISETP.NE.AND UP0, UPT, UR4, URZ, UPT ;  /* 0x000000ff0400728c */ /* 0x000fe2000bf05270 */
        /* <DEDUP_REMOVED lines=17> */
.L_x_3:
[----:B------:R-:W-:Y:S02]  /*0610*/  IADD3 R4, P1, PT, R4, 0x8, RZ ;  /* 0x0000000804047810 */ /* 0x000fe40007f3e0ff */
[----:B------:R-:W-:Y:S02]  /*0620*/  IADD3 R8, P2, PT, R8, 0x8, RZ ;  /* 0x0000000808087810 */ /* 0x000fe40007f5e0ff */
[----:B------:R-:W-:Y:S01]  /*0630*/  IADD3 R10, P0, PT, R6, 0x8, RZ ;  /* 0x00000008060a7810 */ /* 0x000fe20007f1e0ff */
[----:B------:R-:W-:Y:S02]  /*0640*/  IMAD.X R5, RZ, RZ, R5, P1 ;  /* 0x000000ffff057224 */ /* 0x000fe400008e0605 */
[----:B------:R-:W-:Y:S01]  /*0650*/  IMAD.X R9, RZ, RZ, R9, P2 ;  /* 0x000000ffff097224 */ /* 0x000fe200010e0609 */
[----:B------:R-:W-:Y:S01]  /*0660*/  IADD3.X R11, PT, PT, RZ, R7, RZ, P0, !PT ;  /* 0x00000007ff0b7210 */ /* 0x000fe200007fe4ff */
[----:B------:R-:W-:Y:S08]  /*0670*/  BRA.U UP0, `(.L_x_4) ;  /* 0xfffffffd00447547 */ /* 0x000ff0000b83ffff */
[----:B------:R-:W-:Y:S01]  /*0680*/  MOV R11, R25 ;  /* 0x00000019000b7202 */ /* 0x000fe20000000f00 */
[----:B------:R-:W-:Y:S01]  /*0690*/  IMAD.MOV.U32 R22, RZ, RZ, R21 ;  /* 0x000000ffff167224 */ /* 0x000fe200078e0015 */
[----:B------:R-:W-:Y:S01]  /*06a0*/  MOV R10, R17 ;  /* 0x00000011000a7202 */ /* 0x000fe20000000f00 */
[----:B------:R-:W-:Y:S01]  /*06b0*/  IMAD.MOV.U32 R23, RZ, RZ, R19 ;  /* 0x000000ffff177224 */ /* 0x000fe200078e0013 */
[----:B------:R-:W-:-:S06]  /*06c0*/  UMOV UR4, UR5 ;  /* 0x0000000500047c82 */ /* 0x000fcc0008000000 */
.L_x_1:
[----:B------:R-:W0:Y:S01]  /*06d0*/  LDCU UR10, c[0x0][0x3a8] ;  /* 0x00007500ff0a77ac */ /* 0x000e220008000800 */
[----:B------:R-:W-:Y:S01]  /*06e0*/  IMAD.MOV.U32 R7, RZ, RZ, R25 ;  /* 0x000000ffff077224 */ /* 0x000fe200078e0019 */
[----:B0-----:R-:W-:-:S09]  /*06f0*/  ULOP3.LUT UP0, URZ, UR10, 0x1, URZ, 0xc0, !UPT ;  /* 0x000000010aff7892 */ /* 0x001fd2000f80c0ff */
[----:B------:R-:W-:Y:S05]  /*0700*/  BRA.U !UP0, `(.L_x_0) ;  /* 0x0000000108707547 */ /* 0x000fea000b800000 */
[----:B------:R-:W0:Y:S01]  /*0710*/  LDC.64 R2, c[0x0][0x398] ;  /* 0x0000e600ff027b82 */ /* 0x000e220000000a00 */
[----:B------:R-:W-:Y:S01]  /*0720*/  VIADD R9, R20, UR4 ;  /* 0x0000000414097c36 */ /* 0x000fe20008000000 */
[----:B------:R-:W1:Y:S03]  /*0730*/  LDCU UR4, c[0x0][0x3a4] ;  /* 0x00007480ff0477ac */ /* 0x000e660008000800 */
[----:B0-----:R-:W-:-:S05]  /*0740*/  IMAD.WIDE.U32 R2, R9, 0x4, R2 ;  /* 0x0000000409027825 */ /* 0x001fca00078e0002 */
[----:B------:R-:W1:Y:S02]  /*0750*/  LDG.E.CONSTANT R25, desc[UR8][R2.64] ;  /* 0x0000000802197981 */ /* 0x000e64000c1e9900 */
[----:B-1----:R-:W-:-:S13]  /*0760*/  ISETP.GE.AND P0, PT, R25, UR4, PT ;  /* 0x0000000419007c0c */ /* 0x002fda000bf06270 */
[----:B------:R-:W-:Y:S05]  /*0770*/  @P0 BRA `(.L_x_0) ;  /* 0x0000000000540947 */ /* 0x000fea0003800000 */
[----:B------:R-:W0:Y:S08]  /*0780*/  LDC.64 R2, c[0x0][0x388] ;  /* 0x0000e200ff027b82 */ /* 0x000e300000000a00 */
[----:B------:R-:W1:Y:S01]  /*0790*/  LDC.64 R4, c[0x0][0x380] ;  /* 0x0000e000ff047b82 */ /* 0x000e620000000a00 */
[----:B0-----:R-:W-:-:S07]  /*07a0*/  IMAD.WIDE.U32 R22, R9, 0x4, R2 ;  /* 0x0000000409167825 */ /* 0x001fce00078e0002 */
[----:B------:R-:W0:Y:S01]  /*07b0*/  LDC.64 R2, c[0x0][0x390] ;  /* 0x0000e400ff027b82 */ /* 0x000e220000000a00 */
[----:B------:R-:W2:Y:S01]  /*07c0*/  LDG.E.CONSTANT R22, desc[UR8][R22.64] ;  /* 0x0000000816167981 */ /* 0x000ea2000c1e9900 */
[----:B------:R-:W-:Y:S01]  /*07d0*/  ISETP.GT.U32.AND P0, PT, R0, 0x1ff, PT ;  /* 0x000001ff0000780c */ /* 0x000fe20003f04070 */
[----:B0-----:R-:W-:-:S06]  /*07e0*/  IMAD.WIDE.U32 R2, R9, 0x4, R2 ;  /* 0x0000000409027825 */ /* 0x001fcc00078e0002 */
[----:B------:R-:W3:Y:S01]  /*07f0*/  LDG.E.CONSTANT R2, desc[UR8][R2.64] ;  /* 0x0000000802027981 */ /* 0x000ee2000c1e9900 */
[----:B--2---:R-:W-:-:S04]  /*0800*/  IMAD R11, R22, UR4, R25 ;  /* 0x00000004160b7c24 */ /* 0x004fc8000f8e0219 */
[----:B------:R-:W-:-:S04]  /*0810*/  IMAD R11, R11, 0xe00, R0 ;  /* 0x00000e000b0b7824 */ /* 0x000fc800078e0200 */
[----:B-1----:R-:W-:-:S05]  /*0820*/  IMAD.WIDE R4, R11, 0x4, R4 ;  /* 0x000000040b047825 */ /* 0x002fca00078e0204 */
[----:B------:R-:W2:Y:S04]  /*0830*/  LDG.E.CONSTANT R11, desc[UR8][R4.64] ;  /* 0x00000008040b7981 */ /* 0x000ea8000c1e9900 */
[----:B------:R-:W4:Y:S04]  /*0840*/  LDG.E.CONSTANT R6, desc[UR8][R4.64+0x1000] ;  /* 0x0010000804067981 */ /* 0x000f28000c1e9900 */
[----:B------:R-:W5:Y:S04]  /*0850*/  LDG.E.CONSTANT R23, desc[UR8][R4.64+0x2000] ;  /* 0x0020000804177981 */ /* 0x000f68000c1e9900 */
[----:B------:R-:W5:Y:S01]  /*0860*/  @!P0 LDG.E.CONSTANT R8, desc[UR8][R4.64+0x3000] ;  /* 0x0030000804088981 */ /* 0x000f62000c1e9900 */
[----:B---3--:R-:W-:-:S05]  /*0870*/  F2FP.BF16.F32.PACK_AB R3, RZ, R2 ;  /* 0x00000002ff03723e */ /* 0x008fca00000010ff */
[C---:B--2---:R-:W-:Y:S02]  /*0880*/  HFMA2.BF16_V2 R11, R3.reuse.H0_H0, R11, R7 ;  /* 0x0000000b030b7231 */ /* 0x044fe40000200807 */
[----:B----4-:R-:W-:-:S03]  /*0890*/  HFMA2.BF16_V2 R22, R3.H0_H0, R6, R21 ;  /* 0x0000000603167231 */ /* 0x010fc60000200815 */
[----:B------:R-:W-:Y:S01]  /*08a0*/  MOV R7, R11 ;  /* 0x0000000b00077202 */ /* 0x000fe20000000f00 */
[C---:B-----5:R-:W-:Y:S02]  /*08b0*/  HFMA2.BF16_V2 R23, R3.reuse.H0_H0, R23, R19 ;  /* 0x0000001703177231 */ /* 0x060fe40000200813 */
[----:B------:R-:W-:-:S07]  /*08c0*/  @!P0 HFMA2.BF16_V2 R10, R3.H0_H0, R8, R17 ;  /* 0x00000008030a8231 */ /* 0x000fce0000200811 */
.L_x_0:
[----:B------:R-:W-:Y:S01]  /*08d0*/  BAR.SYNC.DEFER_BLOCKING 0x0 ;  /* 0x0000000000007b1d */ /* 0x000fe20000010000 */
[----:B------:R-:W-:Y:S01]  /*08e0*/  ISETP.NE.AND P0, PT, R18, 0x2, PT ;  /* 0x000000021200780c */ /* 0x000fe20003f05270 */
[----:B------:R-:W-:-:S04]  /*08f0*/  IMAD.MOV.U32 R20, RZ, RZ, R0 ;  /* 0x000000ffff147224 */ /* 0x000fc800078e0000 */
[----:B------:R-:W-:Y:S08]  /*0900*/  BSSY.RECONVERGENT B0, `(.L_x_5) ;  /* 0x0000025000007945 */ /* 0x000ff00003800200 */
[----:B------:R-:W-:Y:S05]  /*0910*/  @!P0 BRA `(.L_x_6) ;  /* 0x00000000008c8947 */ /* 0x000fea0003800000 */
[----:B------:R-:W0:Y:S01]  /*0920*/  LDC.64 R2, c[0x0][0x3b0] ;  /* 0x0000ec00ff027b82 */ /* 0x000e220000000a00 */
[----:B------:R-:W-:Y:S01]  /*0930*/  IMAD R9, R13, 0xe00, R0 ;  /* 0x00000e000d097824 */ /* 0x000fe200078e0200 */
[----:B------:R-:W-:Y:S01]  /*0940*/  ISETP.NE.AND P0, PT, R18, 0x3, PT ;  /* 0x000000031200780c */ /* 0x000fe20003f05270 */
[----:B------:R-:W-:Y:S02]  /*0950*/  IMAD.MOV.U32 R20, RZ, RZ, R12 ;  /* 0x000000ffff147224 */ /* 0x000fe400078e000c */
[----:B0-----:R-:W-:-:S05]  /*0960*/  IMAD.WIDE.U32 R4, R9, 0x4, R2 ;  /* 0x0000000409047825 */ /* 0x001fca00078e0002 */
[----:B------:R0:W-:Y:S05]  /*0970*/  STG.E desc[UR8][R4.64], R7 ;  /* 0x0000000704007986 */ /* 0x0001ea000c101908 */
[----:B------:R-:W-:Y:S05]  /*0980*/  @!P0 BRA `(.L_x_6) ;  /* 0x0000000000708947 */ /* 0x000fea0003800000 */
[----:B0-----:R-:W-:Y:S02]  /*0990*/  SHF.R.U32.HI R4, RZ, 0xa, R12 ;  /* 0x0000000aff047819 */ /* 0x001fe4000001160c */
[----:B------:R-:W-:Y:S02]  /*09a0*/  IADD3 R9, PT, PT, R9, UR7, RZ ;  /* 0x0000000709097c10 */ /* 0x000fe4000fffe0ff */
[----:B------:R-:W-:Y:S02]  /*09b0*/  SHF.L.U32 R4, R4, 0x2, RZ ;  /* 0x0000000204047819 */ /* 0x000fe400000006ff */
[----:B------:R-:W-:Y:S02]  /*09c0*/  MOV R20, R14 ;  /* 0x0000000e00147202 */ /* 0x000fe40000000f00 */
[C---:B------:R-:W-:Y:S02]  /*09d0*/  ISETP.EQ.AND P0, PT, R4.reuse, RZ, PT ;  /* 0x000000ff0400720c */ /* 0x040fe40003f02270 */
[----:B------:R-:W-:-:S02]  /*09e0*/  ISETP.EQ.AND P1, PT, R4, 0x4, PT ;  /* 0x000000040400780c */ /* 0x000fc40003f22270 */
[C---:B------:R-:W-:Y:S02]  /*09f0*/  ISETP.EQ.AND P2, PT, R4.reuse, 0x8, PT ;  /* 0x000000080400780c */ /* 0x040fe40003f42270 */
[----:B------:R-:W-:Y:S01]  /*0a00*/  ISETP.EQ.AND P3, PT, R4, 0xc, PT ;  /* 0x0000000c0400780c */ /* 0x000fe20003f62270 */
[----:B------:R-:W-:-:S06]  /*0a10*/  IMAD.WIDE.U32 R4, R9, 0x4, R2 ;  /* 0x0000000409047825 */ /* 0x000fcc00078e0002 */
[----:B------:R-:W-:Y:S01]  /*0a20*/  @P0 IMAD.MOV.U32 R7, RZ, RZ, R11 ;  /* 0x000000ffff070224 */ /* 0x000fe200078e000b */
[----:B------:R-:W-:Y:S01]  /*0a30*/  ISETP.NE.AND P0, PT, R18, RZ, PT ;  /* 0x000000ff1200720c */ /* 0x000fe20003f05270 */
[----:B------:R-:W-:Y:S02]  /*0a40*/  @P1 IMAD.MOV.U32 R7, RZ, RZ, R22 ;  /* 0x000000ffff071224 */ /* 0x000fe400078e0016 */
[----:B------:R-:W-:Y:S02]  /*0a50*/  @P2 IMAD.MOV.U32 R7, RZ, RZ, R23 ;  /* 0x000000ffff072224 */ /* 0x000fe400078e0017 */
[----:B------:R-:W-:-:S05]  /*0a60*/  @P3 IMAD.MOV.U32 R7, RZ, RZ, R10 ;  /* 0x000000ffff073224 */ /* 0x000fca00078e000a */
[----:B------:R1:W-:Y:S03]  /*0a70*/  STG.E desc[UR8][R4.64], R7 ;  /* 0x0000000704007986 */ /* 0x0003e6000c101908 */
[----:B------:R-:W-:Y:S05]  /*0a80*/  @!P0 BRA `(.L_x_6) ;  /* 0x0000000000308947 */ /* 0x000fea0003800000 */
[C---:B------:R-:W-:Y:S02]  /*0a90*/  ISETP.EQ.AND P0, PT, R16.reuse, RZ, PT ;  /* 0x000000ff1000720c */ /* 0x040fe40003f02270 */
[C---:B------:R-:W-:Y:S02]  /*0aa0*/  ISETP.EQ.AND P1, PT, R16.reuse, 0x4, PT ;  /* 0x000000041000780c */ /* 0x040fe40003f22270 */
[C---:B------:R-:W-:Y:S02]  /*0ab0*/  ISETP.EQ.AND P2, PT, R16.reuse, 0x8, PT ;  /* 0x000000081000780c */ /* 0x040fe40003f42270 */
[----:B------:R-:W-:Y:S02]  /*0ac0*/  ISETP.EQ.AND P3, PT, R16, 0xc, PT ;  /* 0x0000000c1000780c */ /* 0x000fe40003f62270 */
[----:B-1----:R-:W-:Y:S02]  /*0ad0*/  IADD3 R5, PT, PT, R9, UR7, RZ ;  /* 0x0000000709057c10 */ /* 0x002fe4000fffe0ff */
[----:B------:R-:W-:-:S03]  /*0ae0*/  IADD3 R20, PT, PT, R14, UR7, RZ ;  /* 0x000000070e147c10 */ /* 0x000fc6000fffe0ff */
[----:B------:R-:W-:Y:S02]  /*0af0*/  @P0 IMAD.MOV.U32 R7, RZ, RZ, R11 ;  /* 0x000000ffff070224 */ /* 0x000fe400078e000b */
[----:B------:R-:W-:Y:S02]  /*0b00*/  @P1 IMAD.MOV.U32 R7, RZ, RZ, R22 ;  /* 0x000000ffff071224 */ /* 0x000fe400078e0016 */
[----:B------:R-:W-:Y:S02]  /*0b10*/  @P2 IMAD.MOV.U32 R7, RZ, RZ, R23 ;  /* 0x000000ffff072224 */ /* 0x000fe400078e0017 */
[----:B------:R-:W-:-:S04]  /*0b20*/  IMAD.WIDE.U32 R2, R5, 0x4, R2 ;  /* 0x0000000405027825 */ /* 0x000fc800078e0002 */
[----:B------:R-:W-:-:S05]  /*0b30*/  @P3 IMAD.MOV.U32 R7, RZ, RZ, R10 ;  /* 0x000000ffff073224 */ /* 0x000fca00078e000a */
[----:B------:R2:W-:Y:S02]  /*0b40*/  STG.E desc[UR8][R2.64], R7 ;  /* 0x0000000702007986 */ /* 0x0005e4000c101908 */
.L_x_6:
[----:B------:R-:W-:Y:S05]  /*0b50*/  BSYNC.RECONVERGENT B0 ;  /* 0x0000000000007941 */ /* 0x000fea0003800200 */
.L_x_5:
[----:B--2---:R-:W2:Y:S01]  /*0b60*/  LDC.64 R2, c[0x0][0x3b0] ;  /* 0x0000ec00ff027b82 */ /* 0x004ea20000000a00 */
[----:B01----:R-:W-:Y:S01]  /*0b70*/  LOP3.LUT R4, R15, 0xffff, RZ, 0xc0, !PT ;  /* 0x0000ffff0f047812 */ /* 0x003fe200078ec0ff */
[----:B------:R-:W-:Y:S03]  /*0b80*/  BSSY.RECONVERGENT B0, `(.L_x_7) ;  /* 0x000003d000007945 */ /* 0x000fe60003800200 */
[----:B------:R-:W-:-:S13]  /*0b90*/  ISETP.GE.U32.AND P0, PT, R4, 0x2, PT ;  /* 0x000000020400780c */ /* 0x000fda0003f06070 */
[----:B------:R-:W-:Y:S05]  /*0ba0*/  @!P0 BRA `(.L_x_8) ;  /* 0x0000000000e88947 */ /* 0x000fea0003800000 */
.L_x_9:
[--C-:B-1----:R-:W-:Y:S01]  /*0bb0*/  SHF.R.U32.HI R4, RZ, 0xa, R20.reuse ;  /* 0x0000000aff047819 */ /* 0x102fe20000011614 */
[----:B------:R-:W-:Y:S02]  /*0bc0*/  VIADD R5, R20, UR7 ;  /* 0x0000000714057c36 */ /* 0x000fe40008000000 */
[----:B------:R-:W-:Y:S02]  /*0bd0*/  IMAD R21, R13, 0xe00, R20 ;  /* 0x00000e000d157824 */ /* 0x000fe400078e0214 */
[----:B------:R-:W-:Y:S01]  /*0be0*/  IMAD.SHL.U32 R4, R4, 0x4, RZ ;  /* 0x0000000404047824 */ /* 0x000fe200078e00ff */
[----:B------:R-:W-:Y:S02]  /*0bf0*/  SHF.R.U32.HI R6, RZ, 0xa, R5 ;  /* 0x0000000aff067819 */ /* 0x000fe40000011605 */
[----:B------:R-:W-:Y:S02]  /*0c00*/  IADD3 R5, PT, PT, R5, UR7, RZ ;  /* 0x0000000705057c10 */ /* 0x000fe4000fffe0ff */
[----:B------:R-:W-:Y:S01]  /*0c10*/  ISETP.EQ.AND P0, PT, R4, RZ, PT ;  /* 0x000000ff0400720c */ /* 0x000fe20003f02270 */
[----:B------:R-:W-:Y:S01]  /*0c20*/  IMAD.SHL.U32 R6, R6, 0x4, RZ ;  /* 0x0000000406067824 */ /* 0x000fe200078e00ff */
[C---:B------:R-:W-:Y:S01]  /*0c30*/  ISETP.EQ.AND P1, PT, R4.reuse, 0x4, PT ;  /* 0x000000040400780c */ /* 0x040fe20003f22270 */
[----:B------:R-:W-:Y:S01]  /*0c40*/  VIADD R17, R5, UR7 ;  /* 0x0000000705117c36 */ /* 0x000fe20008000000 */
[----:B------:R-:W-:-:S02]  /*0c50*/  ISETP.EQ.AND P3, PT, R4, 0x8, PT ;  /* 0x000000080400780c */ /* 0x000fc40003f62270 */
[----:B------:R-:W-:Y:S02]  /*0c60*/  SHF.R.U32.HI R7, RZ, 0xa, R5 ;  /* 0x0000000aff077819 */ /* 0x000fe40000011605 */
[----:B------:R-:W-:Y:S02]  /*0c70*/  SHF.R.U32.HI R5, RZ, 0xa, R17 ;  /* 0x0000000aff057819 */ /* 0x000fe40000011611 */
[----:B------:R-:W-:Y:S02]  /*0c80*/  SHF.L.U32 R7, R7, 0x2, RZ ;  /* 0x0000000207077819 */ /* 0x000fe400000006ff */
[----:B------:R-:W-:Y:S01]  /*0c90*/  ISETP.EQ.AND P4, PT, R4, 0xc, PT ;  /* 0x0000000c0400780c */ /* 0x000fe20003f82270 */
[----:B------:R-:W-:Y:S01]  /*0ca0*/  @P0 IMAD.MOV.U32 R29, RZ, RZ, R11 ;  /* 0x000000ffff1d0224 */ /* 0x000fe200078e000b */
[----:B------:R-:W-:Y:S01]  /*0cb0*/  SHF.L.U32 R4, R5, 0x2, RZ ;  /* 0x0000000205047819 */ /* 0x000fe200000006ff */
[----:B------:R-:W-:Y:S01]  /*0cc0*/  @P1 IMAD.MOV.U32 R29, RZ, RZ, R22 ;  /* 0x000000ffff1d1224 */ /* 0x000fe200078e0016 */
[C---:B------:R-:W-:Y:S01]  /*0cd0*/  ISETP.EQ.AND P2, PT, R6.reuse, RZ, PT ;  /* 0x000000ff0600720c */ /* 0x040fe20003f42270 */
[----:B------:R-:W-:Y:S01]  /*0ce0*/  @P3 IMAD.MOV.U32 R29, RZ, RZ, R23 ;  /* 0x000000ffff1d3224 */ /* 0x000fe200078e0017 */
[----:B------:R-:W-:-:S02]  /*0cf0*/  ISETP.EQ.AND P6, PT, R6, 0x4, PT ;  /* 0x000000040600780c */ /* 0x000fc40003fc2270 */
[C---:B------:R-:W-:Y:S02]  /*0d00*/  ISETP.EQ.AND P5, PT, R7.reuse, RZ, PT ;  /* 0x000000ff0700720c */ /* 0x040fe40003fa2270 */
[----:B------:R-:W-:Y:S02]  /*0d10*/  ISETP.EQ.AND P1, PT, R7, 0x4, PT ;  /* 0x000000040700780c */ /* 0x000fe40003f22270 */
[----:B------:R-:W-:Y:S01]  /*0d20*/  ISETP.EQ.AND P3, PT, R4, RZ, PT ;  /* 0x000000ff0400720c */ /* 0x000fe20003f62270 */
[----:B------:R-:W-:Y:S01]  /*0d30*/  @P4 IMAD.MOV.U32 R29, RZ, RZ, R10 ;  /* 0x000000ffff1d4224 */ /* 0x000fe200078e000a */
[----:B------:R-:W-:Y:S02]  /*0d40*/  ISETP.EQ.AND P0, PT, R6, 0x8, PT ;  /* 0x000000080600780c */ /* 0x000fe40003f02270 */
[----:B------:R-:W-:Y:S01]  /*0d50*/  ISETP.EQ.AND P4, PT, R4, 0x4, PT ;  /* 0x000000040400780c */ /* 0x000fe20003f82270 */
[----:B------:R-:W-:Y:S01]  /*0d60*/  @P2 IMAD.MOV.U32 R19, RZ, RZ, R11 ;  /* 0x000000ffff132224 */ /* 0x000fe200078e000b */
[----:B------:R-:W-:-:S02]  /*0d70*/  ISETP.EQ.AND P2, PT, R6, 0xc, PT ;  /* 0x0000000c0600780c */ /* 0x000fc40003f42270 */
[----:B------:R-:W-:Y:S01]  /*0d80*/  @P6 MOV R19, R22 ;  /* 0x0000001600136202 */ /* 0x000fe20000000f00 */
[--C-:B------:R-:W-:Y:S01]  /*0d90*/  @P5 IMAD.MOV.U32 R25, RZ, RZ, R11.reuse ;  /* 0x000000ffff195224 */ /* 0x100fe200078e000b */
[C---:B------:R-:W-:Y:S01]  /*0da0*/  ISETP.EQ.AND P6, PT, R7.reuse, 0x8, PT ;  /* 0x000000080700780c */ /* 0x040fe20003fc2270 */
[----:B------:R-:W-:Y:S01]  /*0db0*/  @P1 IMAD.MOV.U32 R25, RZ, RZ, R22 ;  /* 0x000000ffff191224 */ /* 0x000fe200078e0016 */
[----:B------:R-:W-:Y:S01]  /*0dc0*/  ISETP.EQ.AND P5, PT, R7, 0xc, PT ;  /* 0x0000000c0700780c */ /* 0x000fe20003fa2270 */
[----:B------:R-:W-:Y:S01]  /*0dd0*/  @P3 IMAD.MOV.U32 R27, RZ, RZ, R11 ;  /* 0x000000ffff1b3224 */ /* 0x000fe200078e000b */
[C---:B------:R-:W-:Y:S02]  /*0de0*/  ISETP.EQ.AND P1, PT, R4.reuse, 0x8, PT ;  /* 0x000000080400780c */ /* 0x040fe40003f22270 */
[C---:B------:R-:W-:Y:S01]  /*0df0*/  IADD3 R5, PT, PT, R21.reuse, UR7, RZ ;  /* 0x0000000715057c10 */ /* 0x040fe2000fffe0ff */
[----:B--2---:R-:W-:Y:S01]  /*0e00*/  IMAD.WIDE.U32 R20, R21, 0x4, R2 ;  /* 0x0000000415147825 */ /* 0x004fe200078e0002 */
[----:B------:R-:W-:-:S02]  /*0e10*/  ISETP.EQ.AND P3, PT, R4, 0xc, PT ;  /* 0x0000000c0400780c */ /* 0x000fc40003f62270 */
[C---:B------:R-:W-:Y:S01]  /*0e20*/  IADD3 R7, PT, PT, R5.reuse, UR7, RZ ;  /* 0x0000000705077c10 */ /* 0x040fe2000fffe0ff */
[----:B------:R-:W-:Y:S01]  /*0e30*/  IMAD.WIDE.U32 R4, R5, 0x4, R2 ;  /* 0x0000000405047825 */ /* 0x000fe200078e0002 */
[----:B------:R-:W-:Y:S01]  /*0e40*/  @P0 MOV R19, R23 ;  /* 0x0000001700130202 */ /* 0x000fe20000000f00 */
[----:B------:R0:W-:Y:S01]  /*0e50*/  STG.E desc[UR8][R20.64], R29 ;  /* 0x0000001d14007986 */ /* 0x0001e2000c101908 */
[----:B------:R-:W-:Y:S01]  /*0e60*/  @P2 MOV R19, R10 ;  /* 0x0000000a00132202 */ /* 0x000fe20000000f00 */
[C---:B------:R-:W-:Y:S02]  /*0e70*/  VIADD R9, R7.reuse, UR7 ;  /* 0x0000000707097c36 */ /* 0x040fe40008000000 */
[----:B------:R-:W-:Y:S02]  /*0e80*/  @P4 IMAD.MOV.U32 R27, RZ, RZ, R22 ;  /* 0x000000ffff1b4224 */ /* 0x000fe400078e0016 */
[----:B------:R-:W-:Y:S01]  /*0e90*/  @P6 IMAD.MOV.U32 R25, RZ, RZ, R23 ;  /* 0x000000ffff196224 */ /* 0x000fe200078e0017 */
[----:B------:R1:W-:Y:S01]  /*0ea0*/  STG.E desc[UR8][R4.64], R19 ;  /* 0x0000001304007986 */ /* 0x0003e2000c101908 */
[----:B------:R-:W-:-:S04]  /*0eb0*/  IMAD.WIDE.U32 R6, R7, 0x4, R2 ;  /* 0x0000000407067825 */ /* 0x000fc800078e0002 */
[----:B------:R-:W-:Y:S01]  /*0ec0*/  @P1 IMAD.MOV.U32 R27, RZ, RZ, R23 ;  /* 0x000000ffff1b1224 */ /* 0x000fe200078e0017 */
[----:B0-----:R-:W-:Y:S01]  /*0ed0*/  IADD3 R20, PT, PT, R17, UR7, RZ ;  /* 0x0000000711147c10 */ /* 0x001fe2000fffe0ff */
[----:B------:R-:W-:Y:S02]  /*0ee0*/  @P5 IMAD.MOV.U32 R25, RZ, RZ, R10 ;  /* 0x000000ffff195224 */ /* 0x000fe400078e000a */
[----:B------:R-:W-:Y:S01]  /*0ef0*/  IMAD.WIDE.U32 R8, R9, 0x4, R2 ;  /* 0x0000000409087825 */ /* 0x000fe200078e0002 */
[----:B------:R-:W-:Y:S02]  /*0f00*/  ISETP.GE.U32.AND P0, PT, R20, 0xe00, PT ;  /* 0x00000e001400780c */ /* 0x000fe40003f06070 */
[----:B------:R1:W-:Y:S01]  /*0f10*/  STG.E desc[UR8][R6.64], R25 ;  /* 0x0000001906007986 */ /* 0x0003e2000c101908 */
[----:B------:R-:W-:-:S05]  /*0f20*/  @P3 IMAD.MOV.U32 R27, RZ, RZ, R10 ;  /* 0x000000ffff1b3224 */ /* 0x000fca00078e000a */
[----:B------:R1:W-:Y:S05]  /*0f30*/  STG.E desc[UR8][R8.64], R27 ;  /* 0x0000001b08007986 */ /* 0x0003ea000c101908 */
[----:B------:R-:W-:Y:S05]  /*0f40*/  @!P0 BRA `(.L_x_9) ;  /* 0xfffffffc00188947 */ /* 0x000fea000383ffff */
.L_x_8:
[----:B------:R-:W-:Y:S05]  /*0f50*/  BSYNC.RECONVERGENT B0 ;  /* 0x0000000000007941 */ /* 0x000fea0003800200 */
.L_x_7:
[----:B------:R-:W0:Y:S01]  /*0f60*/  LDCU UR4, c[0x0][0x3a0] ;  /* 0x00007400ff0477ac */ /* 0x000e220008000800 */
[----:B------:R-:W-:-:S05]  /*0f70*/  VIADD R13, R13, 0x200 ;  /* 0x000002000d0d7836 */ /* 0x000fca0000000000 */
[----:B0-----:R-:W-:-:S13]  /*0f80*/  ISETP.GE.AND P0, PT, R13, UR4, PT ;  /* 0x000000040d007c0c */ /* 0x001fda000bf06270 */
[----:B------:R-:W-:Y:S05]  /*0f90*/  @!P0 BRA `(.L_x_10) ;  /* 0xfffffff000788947 */ /* 0x000fea000383ffff */
[----:B------:R-:W-:Y:S05]  /*0fa0*/  EXIT ;  /* 0x000000000000794d */ /* 0x000fea0003800000 */
        .weak           $__internal_0_$__cuda_sm20_div_u16
        .type           $__internal_0_$__cuda_sm20_div_u16,@function
        .size           $__internal_0_$__cuda_sm20_div_u16,(.L_x_12 - $__internal_0_$__cuda_sm20_div_u16)
$__internal_0_$__cuda_sm20_div_u16:
[----:B------:R-:W0:Y:S01]  /*0fb0*/  I2F.U16 R3, UR4 ;  /* 0x0000000400037d06 */ /* 0x000e220008101000 */
[----:B------:R-:W-:Y:S01]  /*0fc0*/  HFMA2 R4, -RZ, RZ, 15, 0 ;  /* 0x4b800000ff047431 */ /* 0x000fe200000001ff */
[----:B------:R-:W-:Y:S02]  /*0fd0*/  I2FP.F32.U32.RZ R2, R2 ;  /* 0x0000000200027245 */ /* 0x000fe4000020d000 */
[C---:B0-----:R-:W-:Y:S02]  /*0fe0*/  FSETP.GEU.AND P1, PT, |R3|.reuse, 1.175494350822287508e-38, PT ;  /* 0x008000000300780b */ /* 0x041fe40003f2e200 */
[----:B------:R-:W-:Y:S02]  /*0ff0*/  FSETP.GT.AND P0, PT, |R3|, 8.50705917302346158658e+37, PT ;  /* 0x7e8000000300780b */ /* 0x000fe40003f04200 */
[----:B------:R-:W-:-:S04]  /*1000*/  FSEL R4, R4, 1, !P1 ;  /* 0x3f80000004047808 */ /* 0x000fc80004800000 */
[----:B------:R-:W-:Y:S02]  /*1010*/  FSEL R4, R4, 0.25, !P0 ;  /* 0x3e80000004047808 */ /* 0x000fe40004000000 */
[----:B------:R-:W-:-:S03]  /*1020*/  ISETP.NE.U32.AND P0, PT, RZ, UR4, PT ;  /* 0x00000004ff007c0c */ /* 0x000fc6000bf05070 */
[----:B------:R-:W-:-:S06]  /*1030*/  FMUL R5, R3, R4 ;  /* 0x0000000403057220 */ /* 0x000fcc0000400000 */
[----:B------:R-:W0:Y:S02]  /*1040*/  MUFU.RCP R5, R5 ;  /* 0x0000000500057308 */ /* 0x000e240000001000 */
[----:B0-----:R-:W-:-:S04]  /*1050*/  FMUL R4, R4, R5 ;  /* 0x0000000504047220 */ /* 0x001fc80000400000 */
[----:B------:R-:W-:-:S04]  /*1060*/  VIADD R3, R4, 0x2 ;  /* 0x0000000204037836 */ /* 0x000fc80000000000 */
[----:B------:R-:W-:Y:S01]  /*1070*/  FMUL.RZ R4, R2, R3 ;  /* 0x0000000302047220 */ /* 0x000fe2000040c000 */
[----:B------:R-:W-:Y:S02]  /*1080*/  HFMA2 R3, -RZ, RZ, 0, 0 ;  /* 0x00000000ff037431 */ /* 0x000fe400000001ff */
[----:B------:R-:W-:-:S03]  /*1090*/  IMAD.MOV.U32 R2, RZ, RZ, R6 ;  /* 0x000000ffff027224 */ /* 0x000fc600078e0006 */
[----:B------:R-:W0:Y:S02]  /*10a0*/  F2I.U32.TRUNC.NTZ R4, R4 ;  /* 0x0000000400047305 */ /* 0x000e24000020f000 */
[----:B0-----:R-:W-:Y:S02]  /*10b0*/  LOP3.LUT R15, R4, 0xffff, RZ, 0xc0, !PT ;  /* 0x0000ffff040f7812 */ /* 0x001fe400078ec0ff */
[----:B------:R-:W-:Y:S01]  /*10c0*/  @!P0 MOV R15, 0xffffffff ;  /* 0xffffffff000f8802 */ /* 0x000fe20000000f00 */
[----:B------:R-:W-:Y:S06]  /*10d0*/  RET.REL.NODEC R2 `(_Z23gather_kernel_optimizedPK14__nv_bfloat162PKiPKfS3_iiiPS_) ;  /* 0xffffffec02c87950 */ /* 0x000fec0003c3ffff */
.L_x_11:
[----:B------:R-:W-:-:S00]  /*10e0*/  BRA `(.L_x_11) ;  /* 0xfffffffc00fc7947 */ /* 0x000fc0000383ffff */
[----:B------:R-:W-:-:S00]  /*10f0*/  NOP ;  /* 0x0000000000007918 */ /* 0x000fc00000000000 */
        /* <DEDUP_REMOVED lines=8> */
.L_x_12:


//--------------------- .nv.shared.reserved.0     --------------------------
	.section	.nv.shared.reserved.0,"aw",@nobits
	.weak		__nv_reservedSMEM_offset_0_alias
	.size		__nv_reservedSMEM_offset_0_alias, 0, 64
	.other		__nv_reservedSMEM_offset_0_alias,@"STO_CUDA_RESERVED_SHARED STV_DEFAULT"
__nv_reservedSMEM_offset_0_alias:
	.zero		0
	.zero		64


//--------------------- .nv.constant0._Z23gather_kernel_optimizedPK14__nv_bfloat162PKiPKfS3_iiiPS_ --------------------------
	.section	.nv.constant0._Z23gather_kernel_optimizedPK14__nv_bfloat162PKiPKfS3_iiiPS_,"a",@progbits
	.sectionflags	@""
	.align	4
.nv.constant0._Z23gather_kernel_optimizedPK14__nv_bfloat162PKiPKfS3_iiiPS_:
	.zero		952


//--------------------- SYMBOLS --------------------------

	.type		.nv.reservedSmem.offset0,@object
	.size		.nv.reservedSmem.offset0,0x4
